//
// Generated by NVIDIA NVVM Compiler
//
// Compiler Build ID: CL-36424714
// Cuda compilation tools, release 13.0, V13.0.88
// Based on NVVM 20.0.0
//

.version 9.0
.target sm_100
.address_size 64

	// .globl	_Z8spmv_csrPiS_S_S_S_i

.visible .entry _Z8spmv_csrPiS_S_S_S_i(
	.param .u64 .ptr .align 1 _Z8spmv_csrPiS_S_S_S_i_param_0,
	.param .u64 .ptr .align 1 _Z8spmv_csrPiS_S_S_S_i_param_1,
	.param .u64 .ptr .align 1 _Z8spmv_csrPiS_S_S_S_i_param_2,
	.param .u64 .ptr .align 1 _Z8spmv_csrPiS_S_S_S_i_param_3,
	.param .u64 .ptr .align 1 _Z8spmv_csrPiS_S_S_S_i_param_4,
	.param .u32 _Z8spmv_csrPiS_S_S_S_i_param_5
)
{
	.reg .pred 	%p<10>;
	.reg .b32 	%r<174>;
	.reg .b64 	%rd<87>;

	ld.param.u64 	%rd7, [_Z8spmv_csrPiS_S_S_S_i_param_0];
	ld.param.u64 	%rd8, [_Z8spmv_csrPiS_S_S_S_i_param_1];
	ld.param.u64 	%rd9, [_Z8spmv_csrPiS_S_S_S_i_param_2];
	ld.param.u64 	%rd10, [_Z8spmv_csrPiS_S_S_S_i_param_3];
	ld.param.u64 	%rd6, [_Z8spmv_csrPiS_S_S_S_i_param_4];
	cvta.to.global.u64 	%rd1, %rd10;
	cvta.to.global.u64 	%rd2, %rd9;
	cvta.to.global.u64 	%rd3, %rd7;
	cvta.to.global.u64 	%rd11, %rd8;
	mov.u32 	%r1, %tid.x;
	mul.wide.u32 	%rd12, %r1, 4;
	add.s64 	%rd13, %rd11, %rd12;
	ld.global.u32 	%r162, [%rd13];
	ld.global.u32 	%r3, [%rd13+4];
	setp.ge.s32 	%p1, %r162, %r3;
	mov.b32 	%r173, 0;
	@%p1 bra 	$L__BB0_13;
	add.s32 	%r39, %r162, 1;
	max.s32 	%r40, %r3, %r39;
	sub.s32 	%r4, %r40, %r162;
	and.b32  	%r5, %r4, 15;
	sub.s32 	%r41, %r162, %r40;
	setp.gt.u32 	%p2, %r41, -16;
	mov.b32 	%r173, 0;
	@%p2 bra 	$L__BB0_4;
	and.b32  	%r43, %r4, -16;
	neg.s32 	%r158, %r43;
	add.s64 	%rd4, %rd3, 32;
	add.s64 	%rd5, %rd2, 32;
	mov.b32 	%r173, 0;
$L__BB0_3:
	.pragma "nounroll";
	mul.wide.s32 	%rd14, %r162, 4;
	add.s64 	%rd15, %rd4, %rd14;
	add.s64 	%rd16, %rd5, %rd14;
	ld.global.u32 	%r44, [%rd15+-32];
	ld.global.u32 	%r45, [%rd16+-32];
	mul.wide.s32 	%rd17, %r45, 4;
	add.s64 	%rd18, %rd1, %rd17;
	ld.global.u32 	%r46, [%rd18];
	mad.lo.s32 	%r47, %r46, %r44, %r173;
	ld.global.u32 	%r48, [%rd15+-28];
	ld.global.u32 	%r49, [%rd16+-28];
	mul.wide.s32 	%rd19, %r49, 4;
	add.s64 	%rd20, %rd1, %rd19;
	ld.global.u32 	%r50, [%rd20];
	mad.lo.s32 	%r51, %r50, %r48, %r47;
	ld.global.u32 	%r52, [%rd15+-24];
	ld.global.u32 	%r53, [%rd16+-24];
	mul.wide.s32 	%rd21, %r53, 4;
	add.s64 	%rd22, %rd1, %rd21;
	ld.global.u32 	%r54, [%rd22];
	mad.lo.s32 	%r55, %r54, %r52, %r51;
	ld.global.u32 	%r56, [%rd15+-20];
	ld.global.u32 	%r57, [%rd16+-20];
	mul.wide.s32 	%rd23, %r57, 4;
	add.s64 	%rd24, %rd1, %rd23;
	ld.global.u32 	%r58, [%rd24];
	mad.lo.s32 	%r59, %r58, %r56, %r55;
	ld.global.u32 	%r60, [%rd15+-16];
	ld.global.u32 	%r61, [%rd16+-16];
	mul.wide.s32 	%rd25, %r61, 4;
	add.s64 	%rd26, %rd1, %rd25;
	ld.global.u32 	%r62, [%rd26];
	mad.lo.s32 	%r63, %r62, %r60, %r59;
	ld.global.u32 	%r64, [%rd15+-12];
	ld.global.u32 	%r65, [%rd16+-12];
	mul.wide.s32 	%rd27, %r65, 4;
	add.s64 	%rd28, %rd1, %rd27;
	ld.global.u32 	%r66, [%rd28];
	mad.lo.s32 	%r67, %r66, %r64, %r63;
	ld.global.u32 	%r68, [%rd15+-8];
	ld.global.u32 	%r69, [%rd16+-8];
	mul.wide.s32 	%rd29, %r69, 4;
	add.s64 	%rd30, %rd1, %rd29;
	ld.global.u32 	%r70, [%rd30];
	mad.lo.s32 	%r71, %r70, %r68, %r67;
	ld.global.u32 	%r72, [%rd15+-4];
	ld.global.u32 	%r73, [%rd16+-4];
	mul.wide.s32 	%rd31, %r73, 4;
	add.s64 	%rd32, %rd1, %rd31;
	ld.global.u32 	%r74, [%rd32];
	mad.lo.s32 	%r75, %r74, %r72, %r71;
	ld.global.u32 	%r76, [%rd15];
	ld.global.u32 	%r77, [%rd16];
	mul.wide.s32 	%rd33, %r77, 4;
	add.s64 	%rd34, %rd1, %rd33;
	ld.global.u32 	%r78, [%rd34];
	mad.lo.s32 	%r79, %r78, %r76, %r75;
	ld.global.u32 	%r80, [%rd15+4];
	ld.global.u32 	%r81, [%rd16+4];
	mul.wide.s32 	%rd35, %r81, 4;
	add.s64 	%rd36, %rd1, %rd35;
	ld.global.u32 	%r82, [%rd36];
	mad.lo.s32 	%r83, %r82, %r80, %r79;
	ld.global.u32 	%r84, [%rd15+8];
	ld.global.u32 	%r85, [%rd16+8];
	mul.wide.s32 	%rd37, %r85, 4;
	add.s64 	%rd38, %rd1, %rd37;
	ld.global.u32 	%r86, [%rd38];
	mad.lo.s32 	%r87, %r86, %r84, %r83;
	ld.global.u32 	%r88, [%rd15+12];
	ld.global.u32 	%r89, [%rd16+12];
	mul.wide.s32 	%rd39, %r89, 4;
	add.s64 	%rd40, %rd1, %rd39;
	ld.global.u32 	%r90, [%rd40];
	mad.lo.s32 	%r91, %r90, %r88, %r87;
	ld.global.u32 	%r92, [%rd15+16];
	ld.global.u32 	%r93, [%rd16+16];
	mul.wide.s32 	%rd41, %r93, 4;
	add.s64 	%rd42, %rd1, %rd41;
	ld.global.u32 	%r94, [%rd42];
	mad.lo.s32 	%r95, %r94, %r92, %r91;
	ld.global.u32 	%r96, [%rd15+20];
	ld.global.u32 	%r97, [%rd16+20];
	mul.wide.s32 	%rd43, %r97, 4;
	add.s64 	%rd44, %rd1, %rd43;
	ld.global.u32 	%r98, [%rd44];
	mad.lo.s32 	%r99, %r98, %r96, %r95;
	ld.global.u32 	%r100, [%rd15+24];
	ld.global.u32 	%r101, [%rd16+24];
	mul.wide.s32 	%rd45, %r101, 4;
	add.s64 	%rd46, %rd1, %rd45;
	ld.global.u32 	%r102, [%rd46];
	mad.lo.s32 	%r103, %r102, %r100, %r99;
	ld.global.u32 	%r104, [%rd15+28];
	ld.global.u32 	%r105, [%rd16+28];
	mul.wide.s32 	%rd47, %r105, 4;
	add.s64 	%rd48, %rd1, %rd47;
	ld.global.u32 	%r106, [%rd48];
	mad.lo.s32 	%r173, %r106, %r104, %r103;
	add.s32 	%r162, %r162, 16;
	add.s32 	%r158, %r158, 16;
	setp.ne.s32 	%p3, %r158, 0;
	@%p3 bra 	$L__BB0_3;
$L__BB0_4:
	setp.eq.s32 	%p4, %r5, 0;
	@%p4 bra 	$L__BB0_13;
	and.b32  	%r16, %r4, 7;
	setp.lt.u32 	%p5, %r5, 8;
	@%p5 bra 	$L__BB0_7;
	mul.wide.s32 	%rd49, %r162, 4;
	add.s64 	%rd50, %rd3, %rd49;
	ld.global.u32 	%r108, [%rd50];
	add.s64 	%rd51, %rd2, %rd49;
	ld.global.u32 	%r109, [%rd51];
	mul.wide.s32 	%rd52, %r109, 4;
	add.s64 	%rd53, %rd1, %rd52;
	ld.global.u32 	%r110, [%rd53];
	mad.lo.s32 	%r111, %r110, %r108, %r173;
	ld.global.u32 	%r112, [%rd50+4];
	ld.global.u32 	%r113, [%rd51+4];
	mul.wide.s32 	%rd54, %r113, 4;
	add.s64 	%rd55, %rd1, %rd54;
	ld.global.u32 	%r114, [%rd55];
	mad.lo.s32 	%r115, %r114, %r112, %r111;
	ld.global.u32 	%r116, [%rd50+8];
	ld.global.u32 	%r117, [%rd51+8];
	mul.wide.s32 	%rd56, %r117, 4;
	add.s64 	%rd57, %rd1, %rd56;
	ld.global.u32 	%r118, [%rd57];
	mad.lo.s32 	%r119, %r118, %r116, %r115;
	ld.global.u32 	%r120, [%rd50+12];
	ld.global.u32 	%r121, [%rd51+12];
	mul.wide.s32 	%rd58, %r121, 4;
	add.s64 	%rd59, %rd1, %rd58;
	ld.global.u32 	%r122, [%rd59];
	mad.lo.s32 	%r123, %r122, %r120, %r119;
	ld.global.u32 	%r124, [%rd50+16];
	ld.global.u32 	%r125, [%rd51+16];
	mul.wide.s32 	%rd60, %r125, 4;
	add.s64 	%rd61, %rd1, %rd60;
	ld.global.u32 	%r126, [%rd61];
	mad.lo.s32 	%r127, %r126, %r124, %r123;
	ld.global.u32 	%r128, [%rd50+20];
	ld.global.u32 	%r129, [%rd51+20];
	mul.wide.s32 	%rd62, %r129, 4;
	add.s64 	%rd63, %rd1, %rd62;
	ld.global.u32 	%r130, [%rd63];
	mad.lo.s32 	%r131, %r130, %r128, %r127;
	ld.global.u32 	%r132, [%rd50+24];
	ld.global.u32 	%r133, [%rd51+24];
	mul.wide.s32 	%rd64, %r133, 4;
	add.s64 	%rd65, %rd1, %rd64;
	ld.global.u32 	%r134, [%rd65];
	mad.lo.s32 	%r135, %r134, %r132, %r131;
	ld.global.u32 	%r136, [%rd50+28];
	ld.global.u32 	%r137, [%rd51+28];
	mul.wide.s32 	%rd66, %r137, 4;
	add.s64 	%rd67, %rd1, %rd66;
	ld.global.u32 	%r138, [%rd67];
	mad.lo.s32 	%r173, %r138, %r136, %r135;
	add.s32 	%r162, %r162, 8;
$L__BB0_7:
	setp.eq.s32 	%p6, %r16, 0;
	@%p6 bra 	$L__BB0_13;
	and.b32  	%r22, %r4, 3;
	setp.lt.u32 	%p7, %r16, 4;
	@%p7 bra 	$L__BB0_10;
	mul.wide.s32 	%rd68, %r162, 4;
	add.s64 	%rd69, %rd3, %rd68;
	ld.global.u32 	%r140, [%rd69];
	add.s64 	%rd70, %rd2, %rd68;
	ld.global.u32 	%r141, [%rd70];
	mul.wide.s32 	%rd71, %r141, 4;
	add.s64 	%rd72, %rd1, %rd71;
	ld.global.u32 	%r142, [%rd72];
	mad.lo.s32 	%r143, %r142, %r140, %r173;
	ld.global.u32 	%r144, [%rd69+4];
	ld.global.u32 	%r145, [%rd70+4];
	mul.wide.s32 	%rd73, %r145, 4;
	add.s64 	%rd74, %rd1, %rd73;
	ld.global.u32 	%r146, [%rd74];
	mad.lo.s32 	%r147, %r146, %r144, %r143;
	ld.global.u32 	%r148, [%rd69+8];
	ld.global.u32 	%r149, [%rd70+8];
	mul.wide.s32 	%rd75, %r149, 4;
	add.s64 	%rd76, %rd1, %rd75;
	ld.global.u32 	%r150, [%rd76];
	mad.lo.s32 	%r151, %r150, %r148, %r147;
	ld.global.u32 	%r152, [%rd69+12];
	ld.global.u32 	%r153, [%rd70+12];
	mul.wide.s32 	%rd77, %r153, 4;
	add.s64 	%rd78, %rd1, %rd77;
	ld.global.u32 	%r154, [%rd78];
	mad.lo.s32 	%r173, %r154, %r152, %r151;
	add.s32 	%r162, %r162, 4;
$L__BB0_10:
	setp.eq.s32 	%p8, %r22, 0;
	@%p8 bra 	$L__BB0_13;
	neg.s32 	%r170, %r22;
$L__BB0_12:
	.pragma "nounroll";
	mul.wide.s32 	%rd79, %r162, 4;
	add.s64 	%rd80, %rd2, %rd79;
	add.s64 	%rd81, %rd3, %rd79;
	ld.global.u32 	%r155, [%rd81];
	ld.global.u32 	%r156, [%rd80];
	mul.wide.s32 	%rd82, %r156, 4;
	add.s64 	%rd83, %rd1, %rd82;
	ld.global.u32 	%r157, [%rd83];
	mad.lo.s32 	%r173, %r157, %r155, %r173;
	add.s32 	%r162, %r162, 1;
	add.s32 	%r170, %r170, 1;
	setp.ne.s32 	%p9, %r170, 0;
	@%p9 bra 	$L__BB0_12;
$L__BB0_13:
	cvta.to.global.u64 	%rd84, %rd6;
	add.s64 	%rd86, %rd84, %rd12;
	st.global.u32 	[%rd86], %r173;
	ret;

}


// ===== COMPILED SASS (sm_100) =====

	.target	sm_100

	.elftype	@"ET_EXEC"


//--------------------- .note.nv.tkinfo           --------------------------
	.section	.note.nv.tkinfo,"",@"SHT_NOTE"
	.sectionflags	@"SHF_NOTE_NV_TKINFO"
	.tkinfo
        /*0018*/ 	.word	0x00000002
        /*0030*/ 	.string	""
        /*0030*/ 	.string	"ptxas"
        /*0030*/ 	.string	"Cuda compilation tools, release 13.0, V13.0.88"
        /*0030*/ 	.string	"Build cuda_13.0.r13.0/compiler.36424714_0"
        /*0030*/ 	.string	"-arch sm_100 -m 64 "



//--------------------- .note.nv.cuinfo           --------------------------
	.section	.note.nv.cuinfo,"",@"SHT_NOTE"
	.sectionflags	@"SHF_NOTE_NV_CUINFO"
        /*0018*/ 	.short	0x0002
        /*001a*/ 	.short	0x0064
        /*001c*/ 	.short	0x0082
	.zero		2


//--------------------- .nv.info                  --------------------------
	.section	.nv.info,"",@"SHT_CUDA_INFO"
	.align	4


	//----- nvinfo : EIATTR_REGCOUNT
	.align		4
        /*0000*/ 	.byte	0x04, 0x2f
        /*0002*/ 	.short	(.L_1 - .L_0)
	.align		4
.L_0:
        /*0004*/ 	.word	index@(_Z8spmv_csrPiS_S_S_S_i)
        /*0008*/ 	.word	0x00000020


	//----- nvinfo : EIATTR_FRAME_SIZE
	.align		4
.L_1:
        /*000c*/ 	.byte	0x04, 0x11
        /*000e*/ 	.short	(.L_3 - .L_2)
	.align		4
.L_2:
        /*0010*/ 	.word	index@(_Z8spmv_csrPiS_S_S_S_i)
        /*0014*/ 	.word	0x00000000


	//----- nvinfo : EIATTR_MIN_STACK_SIZE
	.align		4
.L_3:
        /*0018*/ 	.byte	0x04, 0x12
        /*001a*/ 	.short	(.L_5 - .L_4)
	.align		4
.L_4:
        /*001c*/ 	.word	index@(_Z8spmv_csrPiS_S_S_S_i)
        /*0020*/ 	.word	0x00000000
.L_5:


//--------------------- .nv.compat                --------------------------
	.section	.nv.compat,"",@"SHT_CUDA_COMPAT_INFO"
	.align	4
        /*0000*/ 	.byte	0x02, 0x09, 0x00, 0x00, 0x02, 0x02, 0x01, 0x00, 0x02, 0x05, 0x05, 0x00, 0x03, 0x07, 0x01, 0x01
        /*0010*/ 	.byte	0x02, 0x03, 0x00, 0x00, 0x02, 0x06, 0x01, 0x00, 0x04, 0x0b, 0x08, 0x00, 0x09, 0x00, 0x00, 0x00
        /*0020*/ 	.byte	0x00, 0x00, 0x00, 0x00


//--------------------- .nv.info._Z8spmv_csrPiS_S_S_S_i --------------------------
	.section	.nv.info._Z8spmv_csrPiS_S_S_S_i,"",@"SHT_CUDA_INFO"
	.sectionflags	@""
	.align	4


	//----- nvinfo : EIATTR_CUDA_API_VERSION
	.align		4
        /*0000*/ 	.byte	0x04, 0x37
        /*0002*/ 	.short	(.L_7 - .L_6)
.L_6:
        /*0004*/ 	.word	0x00000082


	//----- nvinfo : EIATTR_KPARAM_INFO
	.align		4
.L_7:
        /*0008*/ 	.byte	0x04, 0x17
        /*000a*/ 	.short	(.L_9 - .L_8)
.L_8:
        /*000c*/ 	.word	0x00000000
        /*0010*/ 	.short	0x0005
        /*0012*/ 	.short	0x0028
        /*0014*/ 	.byte	0x00, 0xf0, 0x11, 0x00


	//----- nvinfo : EIATTR_KPARAM_INFO
	.align		4
.L_9:
        /*0018*/ 	.byte	0x04, 0x17
        /*001a*/ 	.short	(.L_11 - .L_10)
.L_10:
        /*001c*/ 	.word	0x00000000
        /*0020*/ 	.short	0x0004
        /*0022*/ 	.short	0x0020
        /*0024*/ 	.byte	0x00, 0xf5, 0x21, 0x00


	//----- nvinfo : EIATTR_KPARAM_INFO
	.align		4
.L_11:
        /*0028*/ 	.byte	0x04, 0x17
        /*002a*/ 	.short	(.L_13 - .L_12)
.L_12:
        /*002c*/ 	.word	0x00000000
        /*0030*/ 	.short	0x0003
        /*0032*/ 	.short	0x0018
        /*0034*/ 	.byte	0x00, 0xf5, 0x21, 0x00


	//----- nvinfo : EIATTR_KPARAM_INFO
	.align		4
.L_13:
        /*0038*/ 	.byte	0x04, 0x17
        /*003a*/ 	.short	(.L_15 - .L_14)
.L_14:
        /*003c*/ 	.word	0x00000000
        /*0040*/ 	.short	0x0002
        /*0042*/ 	.short	0x0010
        /*0044*/ 	.byte	0x00, 0xf5, 0x21, 0x00


	//----- nvinfo : EIATTR_KPARAM_INFO
	.align		4
.L_15:
        /*0048*/ 	.byte	0x04, 0x17
        /*004a*/ 	.short	(.L_17 - .L_16)
.L_16:
        /*004c*/ 	.word	0x00000000
        /*0050*/ 	.short	0x0001
        /*0052*/ 	.short	0x0008
        /*0054*/ 	.byte	0x00, 0xf5, 0x21, 0x00


	//----- nvinfo : EIATTR_KPARAM_INFO
	.align		4
.L_17:
        /*0058*/ 	.byte	0x04, 0x17
        /*005a*/ 	.short	(.L_19 - .L_18)
.L_18:
        /*005c*/ 	.word	0x00000000
        /*0060*/ 	.short	0x0000
        /*0062*/ 	.short	0x0000
        /*0064*/ 	.byte	0x00, 0xf5, 0x21, 0x00


	//----- nvinfo : EIATTR_SPARSE_MMA_MASK
	.align		4
.L_19:
        /*0068*/ 	.byte	0x03, 0x50
        /*006a*/ 	.short	0x0000


	//----- nvinfo : EIATTR_MAXREG_COUNT
	.align		4
        /*006c*/ 	.byte	0x03, 0x1b
        /*006e*/ 	.short	0x00ff


	//----- nvinfo : EIATTR_MERCURY_ISA_VERSION
	.align		4
        /*0070*/ 	.byte	0x03, 0x5f
        /*0072*/ 	.short	0x0101


	//----- nvinfo : EIATTR_VRC_CTA_INIT_COUNT
	.align		4
        /*0074*/ 	.byte	0x02, 0x4a
	.zero		1
	.zero		1


	//----- nvinfo : EIATTR_EXIT_INSTR_OFFSETS
	.align		4
        /*0078*/ 	.byte	0x04, 0x1c
        /*007a*/ 	.short	(.L_21 - .L_20)


	//   ....[0]....
.L_20:
        /*007c*/ 	.word	0x00000e00


	//----- nvinfo : EIATTR_CRS_STACK_SIZE
	.align		4
.L_21:
        /*0080*/ 	.byte	0x04, 0x1e
        /*0082*/ 	.short	(.L_23 - .L_22)
.L_22:
        /*0084*/ 	.word	0x00000000


	//----- nvinfo : EIATTR_CBANK_PARAM_SIZE
	.align		4
.L_23:
        /*0088*/ 	.byte	0x03, 0x19
        /*008a*/ 	.short	0x002c


	//----- nvinfo : EIATTR_PARAM_CBANK
	.align		4
        /*008c*/ 	.byte	0x04, 0x0a
        /*008e*/ 	.short	(.L_25 - .L_24)
	.align		4
.L_24:
        /*0090*/ 	.word	index@(.nv.constant0._Z8spmv_csrPiS_S_S_S_i)
        /*0094*/ 	.short	0x0380
        /*0096*/ 	.short	0x002c


	//----- nvinfo : EIATTR_SW_WAR
	.align		4
.L_25:
        /*0098*/ 	.byte	0x04, 0x36
        /*009a*/ 	.short	(.L_27 - .L_26)
.L_26:
        /*009c*/ 	.word	0x00000008
.L_27:


//--------------------- .nv.callgraph             --------------------------
	.section	.nv.callgraph,"",@"SHT_CUDA_CALLGRAPH"
	.align	4
	.sectionentsize	8
	.align		4
        /*0000*/ 	.word	0x00000000
	.align		4
        /*0004*/ 	.word	0xffffffff
	.align		4
        /*0008*/ 	.word	0x00000000
	.align		4
        /*000c*/ 	.word	0xfffffffe
	.align		4
        /*0010*/ 	.word	0x00000000
	.align		4
        /*0014*/ 	.word	0xfffffffd
	.align		4
        /*0018*/ 	.word	0x00000000
	.align		4
        /*001c*/ 	.word	0xfffffffc


//--------------------- .text._Z8spmv_csrPiS_S_S_S_i --------------------------
	.section	.text._Z8spmv_csrPiS_S_S_S_i,"ax",@progbits
	.align	128
        .global         _Z8spmv_csrPiS_S_S_S_i
        .type           _Z8spmv_csrPiS_S_S_S_i,@function
        .size           _Z8spmv_csrPiS_S_S_S_i,(.L_x_11 - _Z8spmv_csrPiS_S_S_S_i)
        .other          _Z8spmv_csrPiS_S_S_S_i,@"STO_CUDA_ENTRY STV_DEFAULT"
_Z8spmv_csrPiS_S_S_S_i:
.text._Z8spmv_csrPiS_S_S_S_i:
[----:B------:R-:W-:Y:S01]  /*0000*/  LDC R1, c[0x0][0x37c] ;  /* 0x0000df00ff017b82 */ /* 0x000fe20000000800 */
[----:B------:R-:W0:Y:S07]  /*0010*/  S2R R0, SR_TID.X ;  /* 0x0000000000007919 */ /* 0x000e2e0000002100 */
[----:B------:R-:W0:Y:S01]  /*0020*/  LDC.64 R2, c[0x0][0x388] ;  /* 0x0000e200ff027b82 */ /* 0x000e220000000a00 */
[----:B------:R-:W1:Y:S01]  /*0030*/  LDCU.64 UR4, c[0x0][0x358] ;  /* 0x00006b00ff0477ac */ /* 0x000e620008000a00 */
[----:B0-----:R-:W-:-:S05]  /*0040*/  IMAD.WIDE.U32 R2, R0, 0x4, R2 ;  /* 0x0000000400027825 */ /* 0x001fca00078e0002 */
[----:B-1----:R-:W2:Y:S04]  /*0050*/  LDG.E R4, desc[UR4][R2.64] ;  /* 0x0000000402047981 */ /* 0x002ea8000c1e1900 */
[----:B------:R-:W2:Y:S01]  /*0060*/  LDG.E R5, desc[UR4][R2.64+0x4] ;  /* 0x0000040402057981 */ /* 0x000ea2000c1e1900 */
[----:B------:R-:W-:Y:S01]  /*0070*/  BSSY.RECONVERGENT B0, `(.L_x_0) ;  /* 0x00000d5000007945 */ /* 0x000fe20003800200 */
[----:B------:R-:W-:Y:S01]  /*0080*/  HFMA2 R22, -RZ, RZ, 0, 0 ;  /* 0x00000000ff167431 */ /* 0x000fe200000001ff */
[----:B--2---:R-:W-:-:S13]  /*0090*/  ISETP.GE.AND P0, PT, R4, R5, PT ;  /* 0x000000050400720c */ /* 0x004fda0003f06270 */
[----:B------:R-:W-:Y:S05]  /*00a0*/  @P0 BRA `(.L_x_1) ;  /* 0x0000000c00440947 */ /* 0x000fea0003800000 */
[----:B------:R-:W-:Y:S01]  /*00b0*/  MOV R3, R4 ;  /* 0x0000000400037202 */ /* 0x000fe20000000f00 */
[----:B------:R-:W-:Y:S01]  /*00c0*/  BSSY.RECONVERGENT B1, `(.L_x_2) ;  /* 0x0000069000017945 */ /* 0x000fe20003800200 */
[----:B------:R-:W-:Y:S02]  /*00d0*/  MOV R22, RZ ;  /* 0x000000ff00167202 */ /* 0x000fe40000000f00 */
[----:B------:R-:W-:-:S04]  /*00e0*/  VIADDMNMX R2, R3, 0x1, R5, !PT ;  /* 0x0000000103027846 */ /* 0x000fc80007800105 */
[CC--:B------:R-:W-:Y:S02]  /*00f0*/  IADD3 R4, PT, PT, -R3.reuse, R2.reuse, RZ ;  /* 0x0000000203047210 */ /* 0x0c0fe40007ffe1ff */
[----:B------:R-:W-:Y:S02]  /*0100*/  IADD3 R2, PT, PT, R3, -R2, RZ ;  /* 0x8000000203027210 */ /* 0x000fe40007ffe0ff */
[----:B------:R-:W-:Y:S02]  /*0110*/  LOP3.LUT R5, R4, 0xf, RZ, 0xc0, !PT ;  /* 0x0000000f04057812 */ /* 0x000fe400078ec0ff */
[----:B------:R-:W-:Y:S02]  /*0120*/  ISETP.GT.U32.AND P1, PT, R2, -0x10, PT ;  /* 0xfffffff00200780c */ /* 0x000fe40003f24070 */
[----:B------:R-:W-:-:S11]  /*0130*/  ISETP.NE.AND P0, PT, R5, RZ, PT ;  /* 0x000000ff0500720c */ /* 0x000fd60003f05270 */
[----:B------:R-:W-:Y:S05]  /*0140*/  @P1 BRA `(.L_x_3) ;  /* 0x0000000400801947 */ /* 0x000fea0003800000 */
[----:B------:R-:W0:Y:S01]  /*0150*/  LDC.64 R12, c[0x0][0x380] ;  /* 0x0000e000ff0c7b82 */ /* 0x000e220000000a00 */
[----:B------:R-:W-:Y:S02]  /*0160*/  LOP3.LUT R2, R4, 0xfffffff0, RZ, 0xc0, !PT ;  /* 0xfffffff004027812 */ /* 0x000fe400078ec0ff */
[----:B------:R-:W-:Y:S02]  /*0170*/  MOV R22, RZ ;  /* 0x000000ff00167202 */ /* 0x000fe40000000f00 */
[----:B------:R-:W-:-:S03]  /*0180*/  IADD3 R2, PT, PT, -R2, RZ, RZ ;  /* 0x000000ff02027210 */ /* 0x000fc60007ffe1ff */
[----:B------:R-:W1:Y:S01]  /*0190*/  LDC.64 R14, c[0x0][0x390] ;  /* 0x0000e400ff0e7b82 */ /* 0x000e620000000a00 */
[----:B0-----:R-:W-:-:S04]  /*01a0*/  IADD3 R12, P1, PT, R12, 0x20, RZ ;  /* 0x000000200c0c7810 */ /* 0x001fc80007f3e0ff */
[----:B------:R-:W-:Y:S02]  /*01b0*/  IADD3.X R13, PT, PT, RZ, R13, RZ, P1, !PT ;  /* 0x0000000dff0d7210 */ /* 0x000fe40000ffe4ff */
[----:B-1----:R-:W-:-:S04]  /*01c0*/  IADD3 R14, P2, PT, R14, 0x20, RZ ;  /* 0x000000200e0e7810 */ /* 0x002fc80007f5e0ff */
[----:B------:R-:W-:-:S09]  /*01d0*/  IADD3.X R15, PT, PT, RZ, R15, RZ, P2, !PT ;  /* 0x0000000fff0f7210 */ /* 0x000fd200017fe4ff */
.L_x_4:
[C---:B------:R-:W-:Y:S01]  /*01e0*/  IMAD.WIDE R20, R3.reuse, 0x4, R14 ;  /* 0x0000000403147825 */ /* 0x040fe200078e020e */
[----:B------:R-:W0:Y:S04]  /*01f0*/  LDC.64 R16, c[0x0][0x398] ;  /* 0x0000e600ff107b82 */ /* 0x000e280000000a00 */
[----:B------:R-:W0:Y:S04]  /*0200*/  LDG.E R19, desc[UR4][R20.64+-0x20] ;  /* 0xffffe00414137981 */ /* 0x000e28000c1e1900 */
[----:B------:R-:W2:Y:S04]  /*0210*/  LDG.E R29, desc[UR4][R20.64+-0x1c] ;  /* 0xffffe404141d7981 */ /* 0x000ea8000c1e1900 */
[----:B------:R-:W3:Y:S01]  /*0220*/  LDG.E R9, desc[UR4][R20.64+-0x18] ;  /* 0xffffe80414097981 */ /* 0x000ee2000c1e1900 */
[----:B------:R-:W-:-:S03]  /*0230*/  IMAD.WIDE R26, R3, 0x4, R12 ;  /* 0x00000004031a7825 */ /* 0x000fc600078e020c */
[----:B------:R-:W4:Y:S04]  /*0240*/  LDG.E R7, desc[UR4][R20.64+-0x14] ;  /* 0xffffec0414077981 */ /* 0x000f28000c1e1900 */
[----:B------:R-:W5:Y:S04]  /*0250*/  LDG.E R25, desc[UR4][R26.64+-0x1c] ;  /* 0xffffe4041a197981 */ /* 0x000f68000c1e1900 */
[----:B------:R-:W5:Y:S04]  /*0260*/  LDG.E R24, desc[UR4][R20.64+-0x10] ;  /* 0xfffff00414187981 */ /* 0x000f68000c1e1900 */
[----:B------:R-:W5:Y:S04]  /*0270*/  LDG.E R23, desc[UR4][R20.64+-0xc] ;  /* 0xfffff40414177981 */ /* 0x000f68000c1e1900 */
[----:B------:R-:W5:Y:S01]  /*0280*/  LDG.E R11, desc[UR4][R26.64+-0x18] ;  /* 0xffffe8041a0b7981 */ /* 0x000f62000c1e1900 */
[----:B0-----:R-:W-:-:S06]  /*0290*/  IMAD.WIDE R18, R19, 0x4, R16 ;  /* 0x0000000413127825 */ /* 0x001fcc00078e0210 */
[----:B------:R-:W5:Y:S04]  /*02a0*/  LDG.E R18, desc[UR4][R18.64] ;  /* 0x0000000412127981 */ /* 0x000f68000c1e1900 */
[----:B------:R-:W5:Y:S01]  /*02b0*/  LDG.E R19, desc[UR4][R26.64+-0x20] ;  /* 0xffffe0041a137981 */ /* 0x000f62000c1e1900 */
[----:B--2---:R-:W-:-:S05]  /*02c0*/  IMAD.WIDE R28, R29, 0x4, R16 ;  /* 0x000000041d1c7825 */ /* 0x004fca00078e0210 */
[----:B------:R-:W2:Y:S01]  /*02d0*/  LDG.E R10, desc[UR4][R28.64] ;  /* 0x000000041c0a7981 */ /* 0x000ea2000c1e1900 */
[----:B---3--:R-:W-:-:S06]  /*02e0*/  IMAD.WIDE R8, R9, 0x4, R16 ;  /* 0x0000000409087825 */ /* 0x008fcc00078e0210 */
[----:B------:R-:W3:Y:S01]  /*02f0*/  LDG.E R8, desc[UR4][R8.64] ;  /* 0x0000000408087981 */ /* 0x000ee2000c1e1900 */
[----:B----4-:R-:W-:-:S03]  /*0300*/  IMAD.WIDE R6, R7, 0x4, R16 ;  /* 0x0000000407067825 */ /* 0x010fc600078e0210 */
[----:B------:R-:W4:Y:S04]  /*0310*/  LDG.E R29, desc[UR4][R20.64+-0x8] ;  /* 0xfffff804141d7981 */ /* 0x000f28000c1e1900 */
[----:B------:R-:W4:Y:S04]  /*0320*/  LDG.E R6, desc[UR4][R6.64] ;  /* 0x0000000406067981 */ /* 0x000f28000c1e1900 */
[----:B------:R-:W4:Y:S04]  /*0330*/  LDG.E R9, desc[UR4][R20.64+-0x4] ;  /* 0xfffffc0414097981 */ /* 0x000f28000c1e1900 */
[----:B------:R-:W4:Y:S01]  /*0340*/  LDG.E R7, desc[UR4][R20.64] ;  /* 0x0000000414077981 */ /* 0x000f22000c1e1900 */
[----:B-----5:R-:W-:-:S03]  /*0350*/  IMAD R18, R19, R18, R22 ;  /* 0x0000001213127224 */ /* 0x020fc600078e0216 */
[----:B------:R-:W5:Y:S01]  /*0360*/  LDG.E R19, desc[UR4][R26.64+-0x14] ;  /* 0xffffec041a137981 */ /* 0x000f62000c1e1900 */
[----:B--2---:R-:W-:Y:S02]  /*0370*/  IMAD R10, R25, R10, R18 ;  /* 0x0000000a190a7224 */ /* 0x004fe400078e0212 */
[--C-:B------:R-:W-:Y:S01]  /*0380*/  IMAD.WIDE R24, R24, 0x4, R16.reuse ;  /* 0x0000000418187825 */ /* 0x100fe200078e0210 */
[----:B------:R-:W2:Y:S05]  /*0390*/  LDG.E R18, desc[UR4][R26.64+-0x10] ;  /* 0xfffff0041a127981 */ /* 0x000eaa000c1e1900 */
[----:B------:R-:W2:Y:S01]  /*03a0*/  LDG.E R25, desc[UR4][R24.64] ;  /* 0x0000000418197981 */ /* 0x000ea2000c1e1900 */
[----:B------:R-:W-:-:S04]  /*03b0*/  IMAD.WIDE R22, R23, 0x4, R16 ;  /* 0x0000000417167825 */ /* 0x000fc800078e0210 */
[----:B---3--:R-:W-:Y:S02]  /*03c0*/  IMAD R8, R11, R8, R10 ;  /* 0x000000080b087224 */ /* 0x008fe400078e020a */
[----:B------:R-:W3:Y:S04]  /*03d0*/  LDG.E R11, desc[UR4][R20.64+0x4] ;  /* 0x00000404140b7981 */ /* 0x000ee8000c1e1900 */
[----:B------:R-:W3:Y:S01]  /*03e0*/  LDG.E R23, desc[UR4][R22.64] ;  /* 0x0000000416177981 */ /* 0x000ee2000c1e1900 */
[----:B----4-:R-:W-:-:S03]  /*03f0*/  IMAD.WIDE R28, R29, 0x4, R16 ;  /* 0x000000041d1c7825 */ /* 0x010fc600078e0210 */
[----:B------:R-:W4:Y:S04]  /*0400*/  LDG.E R24, desc[UR4][R26.64+0x4] ;  /* 0x000004041a187981 */ /* 0x000f28000c1e1900 */
[----:B------:R-:W4:Y:S01]  /*0410*/  LDG.E R22, desc[UR4][R26.64+-0xc] ;  /* 0xfffff4041a167981 */ /* 0x000f22000c1e1900 */
[----:B-----5:R-:W-:-:S03]  /*0420*/  IMAD R6, R19, R6, R8 ;  /* 0x0000000613067224 */ /* 0x020fc600078e0208 */
[----:B------:R-:W5:Y:S01]  /*0430*/  LDG.E R19, desc[UR4][R28.64] ;  /* 0x000000041c137981 */ /* 0x000f62000c1e1900 */
[----:B------:R-:W-:-:S06]  /*0440*/  IMAD.WIDE R8, R9, 0x4, R16 ;  /* 0x0000000409087825 */ /* 0x000fcc00078e0210 */
[----:B------:R-:W5:Y:S04]  /*0450*/  LDG.E R8, desc[UR4][R8.64] ;  /* 0x0000000408087981 */ /* 0x000f68000c1e1900 */
[----:B------:R-:W5:Y:S01]  /*0460*/  LDG.E R28, desc[UR4][R26.64+-0x8] ;  /* 0xfffff8041a1c7981 */ /* 0x000f62000c1e1900 */
[----:B--2---:R-:W-:-:S03]  /*0470*/  IMAD R18, R18, R25, R6 ;  /* 0x0000001912127224 */ /* 0x004fc600078e0206 */
[----:B------:R-:W2:Y:S04]  /*0480*/  LDG.E R29, desc[UR4][R20.64+0x1c] ;  /* 0x00001c04141d7981 */ /* 0x000ea8000c1e1900 */
[----:B------:R-:W2:Y:S01]  /*0490*/  LDG.E R9, desc[UR4][R26.64+-0x4] ;  /* 0xfffffc041a097981 */ /* 0x000ea2000c1e1900 */
[----:B------:R-:W-:-:S03]  /*04a0*/  IMAD.WIDE R6, R7, 0x4, R16 ;  /* 0x0000000407067825 */ /* 0x000fc600078e0210 */
[----:B------:R-:W2:Y:S01]  /*04b0*/  LDG.E R25, desc[UR4][R20.64+0x14] ;  /* 0x0000140414197981 */ /* 0x000ea2000c1e1900 */
[----:B---3--:R-:W-:-:S03]  /*04c0*/  IMAD.WIDE R10, R11, 0x4, R16 ;  /* 0x000000040b0a7825 */ /* 0x008fc600078e0210 */
[----:B------:R-:W3:Y:S01]  /*04d0*/  LDG.E R6, desc[UR4][R6.64] ;  /* 0x0000000406067981 */ /* 0x000ee2000c1e1900 */
[----:B----4-:R-:W-:-:S03]  /*04e0*/  IMAD R23, R22, R23, R18 ;  /* 0x0000001716177224 */ /* 0x010fc600078e0212 */
[----:B------:R-:W4:Y:S04]  /*04f0*/  LDG.E R10, desc[UR4][R10.64] ;  /* 0x000000040a0a7981 */ /* 0x000f28000c1e1900 */
[----:B------:R-:W3:Y:S04]  /*0500*/  LDG.E R22, desc[UR4][R20.64+0x8] ;  /* 0x0000080414167981 */ /* 0x000ee8000c1e1900 */
[----:B------:R-:W4:Y:S04]  /*0510*/  LDG.E R7, desc[UR4][R26.64] ;  /* 0x000000041a077981 */ /* 0x000f28000c1e1900 */
[----:B------:R-:W4:Y:S04]  /*0520*/  LDG.E R18, desc[UR4][R20.64+0xc] ;  /* 0x00000c0414127981 */ /* 0x000f28000c1e1900 */
[----:B------:R-:W4:Y:S01]  /*0530*/  LDG.E R11, desc[UR4][R26.64+0x18] ;  /* 0x000018041a0b7981 */ /* 0x000f22000c1e1900 */
[----:B-----5:R-:W-:-:S03]  /*0540*/  IMAD R19, R28, R19, R23 ;  /* 0x000000131c137224 */ /* 0x020fc600078e0217 */
[----:B------:R-:W5:Y:S01]  /*0550*/  LDG.E R23, desc[UR4][R20.64+0x10] ;  /* 0x0000100414177981 */ /* 0x000f62000c1e1900 */
[----:B--2---:R-:W-:-:S03]  /*0560*/  IMAD R8, R9, R8, R19 ;  /* 0x0000000809087224 */ /* 0x004fc600078e0213 */
[----:B------:R3:W2:Y:S04]  /*0570*/  LDG.E R19, desc[UR4][R20.64+0x18] ;  /* 0x0000180414137981 */ /* 0x0006a8000c1e1900 */
[----:B------:R-:W2:Y:S01]  /*0580*/  LDG.E R9, desc[UR4][R26.64+0x10] ;  /* 0x000010041a097981 */ /* 0x000ea2000c1e1900 */
[----:B---3--:R-:W-:-:S04]  /*0590*/  IMAD.WIDE R20, R22, 0x4, R16 ;  /* 0x0000000416147825 */ /* 0x008fc800078e0210 */
[----:B----4-:R-:W-:Y:S02]  /*05a0*/  IMAD R7, R7, R6, R8 ;  /* 0x0000000607077224 */ /* 0x010fe400078e0208 */
[----:B------:R-:W3:Y:S02]  /*05b0*/  LDG.E R8, desc[UR4][R26.64+0xc] ;  /* 0x00000c041a087981 */ /* 0x000ee4000c1e1900 */
[----:B------:R-:W-:Y:S02]  /*05c0*/  IMAD R6, R24, R10, R7 ;  /* 0x0000000a18067224 */ /* 0x000fe400078e0207 */
[----:B------:R-:W4:Y:S04]  /*05d0*/  LDG.E R7, desc[UR4][R26.64+0x8] ;  /* 0x000008041a077981 */ /* 0x000f28000c1e1900 */
[----:B------:R-:W3:Y:S04]  /*05e0*/  LDG.E R10, desc[UR4][R26.64+0x14] ;  /* 0x000014041a0a7981 */ /* 0x000ee8000c1e1900 */
[----:B------:R-:W3:Y:S01]  /*05f0*/  LDG.E R26, desc[UR4][R26.64+0x1c] ;  /* 0x00001c041a1a7981 */ /* 0x000ee2000c1e1900 */
[----:B------:R-:W-:-:S06]  /*0600*/  IMAD.WIDE R24, R25, 0x4, R16 ;  /* 0x0000000419187825 */ /* 0x000fcc00078e0210 */
[----:B------:R-:W3:Y:S04]  /*0610*/  LDG.E R25, desc[UR4][R24.64] ;  /* 0x0000000418197981 */ /* 0x000ee8000c1e1900 */
[----:B------:R0:W4:Y:S02]  /*0620*/  LDG.E R27, desc[UR4][R20.64] ;  /* 0x00000004141b7981 */ /* 0x000124000c1e1900 */
[----:B0-----:R-:W-:-:S06]  /*0630*/  IMAD.WIDE R20, R18, 0x4, R16 ;  /* 0x0000000412147825 */ /* 0x001fcc00078e0210 */
[----:B------:R-:W3:Y:S01]  /*0640*/  LDG.E R21, desc[UR4][R20.64] ;  /* 0x0000000414157981 */ /* 0x000ee2000c1e1900 */
[----:B-----5:R-:W-:-:S06]  /*0650*/  IMAD.WIDE R22, R23, 0x4, R16 ;  /* 0x0000000417167825 */ /* 0x020fcc00078e0210 */
[----:B------:R-:W5:Y:S01]  /*0660*/  LDG.E R22, desc[UR4][R22.64] ;  /* 0x0000000416167981 */ /* 0x000f62000c1e1900 */
[----:B--2---:R-:W-:-:S04]  /*0670*/  IMAD.WIDE R18, R19, 0x4, R16 ;  /* 0x0000000413127825 */ /* 0x004fc800078e0210 */
[----:B------:R-:W-:Y:S02]  /*0680*/  IMAD.WIDE R16, R29, 0x4, R16 ;  /* 0x000000041d107825 */ /* 0x000fe400078e0210 */
[----:B------:R-:W2:Y:S04]  /*0690*/  LDG.E R18, desc[UR4][R18.64] ;  /* 0x0000000412127981 */ /* 0x000ea8000c1e1900 */
[----:B------:R-:W2:Y:S01]  /*06a0*/  LDG.E R16, desc[UR4][R16.64] ;  /* 0x0000000410107981 */ /* 0x000ea2000c1e1900 */
[----:B------:R-:W-:-:S04]  /*06b0*/  IADD3 R2, PT, PT, R2, 0x10, RZ ;  /* 0x0000001002027810 */ /* 0x000fc80007ffe0ff */
[----:B------:R-:W-:Y:S02]  /*06c0*/  ISETP.NE.AND P1, PT, R2, RZ, PT ;  /* 0x000000ff0200720c */ /* 0x000fe40003f25270 */
[----:B------:R-:W-:Y:S01]  /*06d0*/  IADD3 R3, PT, PT, R3, 0x10, RZ ;  /* 0x0000001003037810 */ /* 0x000fe20007ffe0ff */
[----:B----4-:R-:W-:-:S04]  /*06e0*/  IMAD R6, R7, R27, R6 ;  /* 0x0000001b07067224 */ /* 0x010fc800078e0206 */
[----:B---3--:R-:W-:-:S04]  /*06f0*/  IMAD R6, R8, R21, R6 ;  /* 0x0000001508067224 */ /* 0x008fc800078e0206 */
[----:B-----5:R-:W-:-:S04]  /*0700*/  IMAD R6, R9, R22, R6 ;  /* 0x0000001609067224 */ /* 0x020fc800078e0206 */
[----:B------:R-:W-:-:S04]  /*0710*/  IMAD R6, R10, R25, R6 ;  /* 0x000000190a067224 */ /* 0x000fc800078e0206 */
[----:B--2---:R-:W-:-:S04]  /*0720*/  IMAD R11, R11, R18, R6 ;  /* 0x000000120b0b7224 */ /* 0x004fc800078e0206 */
[----:B------:R-:W-:Y:S01]  /*0730*/  IMAD R22, R26, R16, R11 ;  /* 0x000000101a167224 */ /* 0x000fe200078e020b */
[----:B------:R-:W-:Y:S06]  /*0740*/  @P1 BRA `(.L_x_4) ;  /* 0xfffffff800a41947 */ /* 0x000fec000383ffff */
.L_x_3:
[----:B------:R-:W-:Y:S05]  /*0750*/  BSYNC.RECONVERGENT B1 ;  /* 0x0000000000017941 */ /* 0x000fea0003800200 */
.L_x_2:
[----:B------:R-:W-:Y:S05]  /*0760*/  @!P0 BRA `(.L_x_1) ;  /* 0x0000000400948947 */ /* 0x000fea0003800000 */
[----:B------:R-:W-:Y:S01]  /*0770*/  ISETP.GE.U32.AND P0, PT, R5, 0x8, PT ;  /* 0x000000080500780c */ /* 0x000fe20003f06070 */
[----:B------:R-:W-:Y:S01]  /*0780*/  BSSY.RECONVERGENT B1, `(.L_x_5) ;  /* 0x0000032000017945 */ /* 0x000fe20003800200 */
[----:B------:R-:W-:-:S04]  /*0790*/  LOP3.LUT R25, R4, 0x7, RZ, 0xc0, !PT ;  /* 0x0000000704197812 */ /* 0x000fc800078ec0ff */
[----:B------:R-:W-:-:S07]  /*07a0*/  ISETP.NE.AND P1, PT, R25, RZ, PT ;  /* 0x000000ff1900720c */ /* 0x000fce0003f25270 */
[----:B------:R-:W-:Y:S06]  /*07b0*/  @!P0 BRA `(.L_x_6) ;  /* 0x0000000000b88947 */ /* 0x000fec0003800000 */
[----:B------:R-:W0:Y:S08]  /*07c0*/  LDC.64 R18, c[0x0][0x390] ;  /* 0x0000e400ff127b82 */ /* 0x000e300000000a00 */
[----:B------:R-:W1:Y:S08]  /*07d0*/  LDC.64 R8, c[0x0][0x398] ;  /* 0x0000e600ff087b82 */ /* 0x000e700000000a00 */
[----:B------:R-:W2:Y:S01]  /*07e0*/  LDC.64 R6, c[0x0][0x380] ;  /* 0x0000e000ff067b82 */ /* 0x000ea20000000a00 */
[----:B0-----:R-:W-:-:S05]  /*07f0*/  IMAD.WIDE R18, R3, 0x4, R18 ;  /* 0x0000000403127825 */ /* 0x001fca00078e0212 */
[----:B------:R-:W1:Y:S04]  /*0800*/  LDG.E R29, desc[UR4][R18.64] ;  /* 0x00000004121d7981 */ /* 0x000e68000c1e1900 */
[----:B------:R-:W3:Y:S04]  /*0810*/  LDG.E R27, desc[UR4][R18.64+0x4] ;  /* 0x00000404121b7981 */ /* 0x000ee8000c1e1900 */
[----:B------:R-:W4:Y:S04]  /*0820*/  LDG.E R23, desc[UR4][R18.64+0x8] ;  /* 0x0000080412177981 */ /* 0x000f28000c1e1900 */
[----:B------:R-:W5:Y:S04]  /*0830*/  LDG.E R11, desc[UR4][R18.64+0xc] ;  /* 0x00000c04120b7981 */ /* 0x000f68000c1e1900 */
[----:B------:R-:W5:Y:S04]  /*0840*/  LDG.E R13, desc[UR4][R18.64+0x10] ;  /* 0x00001004120d7981 */ /* 0x000f68000c1e1900 */
[----:B------:R-:W5:Y:S04]  /*0850*/  LDG.E R15, desc[UR4][R18.64+0x14] ;  /* 0x00001404120f7981 */ /* 0x000f68000c1e1900 */
[----:B------:R-:W5:Y:S04]  /*0860*/  LDG.E R17, desc[UR4][R18.64+0x18] ;  /* 0x0000180412117981 */ /* 0x000f68000c1e1900 */
[----:B------:R4:W5:Y:S01]  /*0870*/  LDG.E R21, desc[UR4][R18.64+0x1c] ;  /* 0x00001c0412157981 */ /* 0x000962000c1e1900 */
[----:B--2---:R-:W-:-:S05]  /*0880*/  IMAD.WIDE R6, R3, 0x4, R6 ;  /* 0x0000000403067825 */ /* 0x004fca00078e0206 */
[----:B------:R-:W2:Y:S04]  /*0890*/  LDG.E R2, desc[UR4][R6.64] ;  /* 0x0000000406027981 */ /* 0x000ea8000c1e1900 */
[----:B------:R-:W2:Y:S01]  /*08a0*/  LDG.E R24, desc[UR4][R6.64+0x8] ;  /* 0x0000080406187981 */ /* 0x000ea2000c1e1900 */
[----:B-1----:R-:W-:-:S04]  /*08b0*/  IMAD.WIDE R28, R29, 0x4, R8 ;  /* 0x000000041d1c7825 */ /* 0x002fc800078e0208 */
[--C-:B---3--:R-:W-:Y:S01]  /*08c0*/  IMAD.WIDE R26, R27, 0x4, R8.reuse ;  /* 0x000000041b1a7825 */ /* 0x108fe200078e0208 */
[----:B------:R-:W2:Y:S03]  /*08d0*/  LDG.E R5, desc[UR4][R28.64] ;  /* 0x000000041c057981 */ /* 0x000ea6000c1e1900 */
[--C-:B----4-:R-:W-:Y:S01]  /*08e0*/  IMAD.WIDE R18, R23, 0x4, R8.reuse ;  /* 0x0000000417127825 */ /* 0x110fe200078e0208 */
[----:B------:R-:W3:Y:S04]  /*08f0*/  LDG.E R20, desc[UR4][R26.64] ;  /* 0x000000041a147981 */ /* 0x000ee8000c1e1900 */
[----:B------:R-:W3:Y:S01]  /*0900*/  LDG.E R23, desc[UR4][R6.64+0x4] ;  /* 0x0000040406177981 */ /* 0x000ee2000c1e1900 */
[----:B-----5:R-:W-:-:S03]  /*0910*/  IMAD.WIDE R10, R11, 0x4, R8 ;  /* 0x000000040b0a7825 */ /* 0x020fc600078e0208 */
[----:B------:R-:W4:Y:S01]  /*0920*/  LDG.E R19, desc[UR4][R18.64] ;  /* 0x0000000412137981 */ /* 0x000f22000c1e1900 */
[----:B------:R-:W-:-:S03]  /*0930*/  IMAD.WIDE R12, R13, 0x4, R8 ;  /* 0x000000040d0c7825 */ /* 0x000fc600078e0208 */
[----:B------:R-:W5:Y:S01]  /*0940*/  LDG.E R11, desc[UR4][R10.64] ;  /* 0x000000040a0b7981 */ /* 0x000f62000c1e1900 */
[----:B------:R-:W-:-:S03]  /*0950*/  IMAD.WIDE R14, R15, 0x4, R8 ;  /* 0x000000040f0e7825 */ /* 0x000fc600078e0208 */
[----:B------:R-:W5:Y:S01]  /*0960*/  LDG.E R28, desc[UR4][R6.64+0xc] ;  /* 0x00000c04061c7981 */ /* 0x000f62000c1e1900 */
[----:B------:R-:W-:-:S03]  /*0970*/  IMAD.WIDE R16, R17, 0x4, R8 ;  /* 0x0000000411107825 */ /* 0x000fc600078e0208 */
[----:B------:R-:W5:Y:S04]  /*0980*/  LDG.E R12, desc[UR4][R12.64] ;  /* 0x000000040c0c7981 */ /* 0x000f68000c1e1900 */
[----:B------:R-:W5:Y:S01]  /*0990*/  LDG.E R29, desc[UR4][R6.64+0x10] ;  /* 0x00001004061d7981 */ /* 0x000f62000c1e1900 */
[----:B------:R-:W-:-:S03]  /*09a0*/  IMAD.WIDE R8, R21, 0x4, R8 ;  /* 0x0000000415087825 */ /* 0x000fc600078e0208 */
[----:B------:R-:W5:Y:S04]  /*09b0*/  LDG.E R15, desc[UR4][R14.64] ;  /* 0x000000040e0f7981 */ /* 0x000f68000c1e1900 */
[----:B------:R-:W5:Y:S04]  /*09c0*/  LDG.E R26, desc[UR4][R6.64+0x14] ;  /* 0x00001404061a7981 */ /* 0x000f68000c1e1900 */
[----:B------:R-:W5:Y:S04]  /*09d0*/  LDG.E R16, desc[UR4][R16.64] ;  /* 0x0000000410107981 */ /* 0x000f68000c1e1900 */
[----:B------:R-:W5:Y:S04]  /*09e0*/  LDG.E R21, desc[UR4][R6.64+0x18] ;  /* 0x0000180406157981 */ /* 0x000f68000c1e1900 */
[----:B------:R-:W5:Y:S04]  /*09f0*/  LDG.E R10, desc[UR4][R6.64+0x1c] ;  /* 0x00001c04060a7981 */ /* 0x000f68000c1e1900 */
[----:B------:R-:W5:Y:S01]  /*0a00*/  LDG.E R8, desc[UR4][R8.64] ;  /* 0x0000000408087981 */ /* 0x000f62000c1e1900 */
[----:B------:R-:W-:Y:S01]  /*0a10*/  IADD3 R3, PT, PT, R3, 0x8, RZ ;  /* 0x0000000803037810 */ /* 0x000fe20007ffe0ff */
[----:B--2---:R-:W-:-:S04]  /*0a20*/  IMAD R2, R2, R5, R22 ;  /* 0x0000000502027224 */ /* 0x004fc800078e0216 */
[----:B---3--:R-:W-:-:S04]  /*0a30*/  IMAD R2, R23, R20, R2 ;  /* 0x0000001417027224 */ /* 0x008fc800078e0202 */
[----:B----4-:R-:W-:-:S04]  /*0a40*/  IMAD R2, R24, R19, R2 ;  /* 0x0000001318027224 */ /* 0x010fc800078e0202 */
[----:B-----5:R-:W-:-:S04]  /*0a50*/  IMAD R2, R28, R11, R2 ;  /* 0x0000000b1c027224 */ /* 0x020fc800078e0202 */
[----:B------:R-:W-:-:S04]  /*0a60*/  IMAD R2, R29, R12, R2 ;  /* 0x0000000c1d027224 */ /* 0x000fc800078e0202 */
[----:B------:R-:W-:-:S04]  /*0a70*/  IMAD R2, R26, R15, R2 ;  /* 0x0000000f1a027224 */ /* 0x000fc800078e0202 */
[----:B------:R-:W-:-:S04]  /*0a80*/  IMAD R21, R21, R16, R2 ;  /* 0x0000001015157224 */ /* 0x000fc800078e0202 */
[----:B------:R-:W-:-:S07]  /*0a90*/  IMAD R22, R10, R8, R21 ;  /* 0x000000080a167224 */ /* 0x000fce00078e0215 */
.L_x_6:
[----:B------:R-:W-:Y:S05]  /*0aa0*/  BSYNC.RECONVERGENT B1 ;  /* 0x0000000000017941 */ /* 0x000fea0003800200 */
.L_x_5:
[----:B------:R-:W-:Y:S05]  /*0ab0*/  @!P1 BRA `(.L_x_1) ;  /* 0x0000000000c09947 */ /* 0x000fea0003800000 */
[----:B------:R-:W-:Y:S01]  /*0ac0*/  ISETP.GE.U32.AND P0, PT, R25, 0x4, PT ;  /* 0x000000041900780c */ /* 0x000fe20003f06070 */
[----:B------:R-:W-:Y:S01]  /*0ad0*/  BSSY.RECONVERGENT B1, `(.L_x_7) ;  /* 0x000001e000017945 */ /* 0x000fe20003800200 */
[----:B------:R-:W-:-:S04]  /*0ae0*/  LOP3.LUT R4, R4, 0x3, RZ, 0xc0, !PT ;  /* 0x0000000304047812 */ /* 0x000fc800078ec0ff */
[----:B------:R-:W-:-:S07]  /*0af0*/  ISETP.NE.AND P1, PT, R4, RZ, PT ;  /* 0x000000ff0400720c */ /* 0x000fce0003f25270 */
[----:B------:R-:W-:Y:S06]  /*0b00*/  @!P0 BRA `(.L_x_8) ;  /* 0x0000000000688947 */ /* 0x000fec0003800000 */
[----:B------:R-:W0:Y:S08]  /*0b10*/  LDC.64 R6, c[0x0][0x390] ;  /* 0x0000e400ff067b82 */ /* 0x000e300000000a00 */
[----:B------:R-:W1:Y:S01]  /*0b20*/  LDC.64 R8, c[0x0][0x380] ;  /* 0x0000e000ff087b82 */ /* 0x000e620000000a00 */
[----:B0-----:R-:W-:-:S07]  /*0b30*/  IMAD.WIDE R10, R3, 0x4, R6 ;  /* 0x00000004030a7825 */ /* 0x001fce00078e0206 */
[----:B------:R-:W0:Y:S01]  /*0b40*/  LDC.64 R6, c[0x0][0x398] ;  /* 0x0000e600ff067b82 */ /* 0x000e220000000a00 */
[----:B------:R-:W0:Y:S04]  /*0b50*/  LDG.E R13, desc[UR4][R10.64] ;  /* 0x000000040a0d7981 */ /* 0x000e28000c1e1900 */
[----:B------:R-:W2:Y:S04]  /*0b60*/  LDG.E R15, desc[UR4][R10.64+0x4] ;  /* 0x000004040a0f7981 */ /* 0x000ea8000c1e1900 */
[----:B------:R-:W3:Y:S04]  /*0b70*/  LDG.E R17, desc[UR4][R10.64+0x8] ;  /* 0x000008040a117981 */ /* 0x000ee8000c1e1900 */
[----:B------:R-:W4:Y:S01]  /*0b80*/  LDG.E R19, desc[UR4][R10.64+0xc] ;  /* 0x00000c040a137981 */ /* 0x000f22000c1e1900 */
[----:B-1----:R-:W-:-:S05]  /*0b90*/  IMAD.WIDE R8, R3, 0x4, R8 ;  /* 0x0000000403087825 */ /* 0x002fca00078e0208 */
[----:B------:R-:W5:Y:S04]  /*0ba0*/  LDG.E R5, desc[UR4][R8.64] ;  /* 0x0000000408057981 */ /* 0x000f68000c1e1900 */
[----:B------:R-:W5:Y:S04]  /*0bb0*/  LDG.E R2, desc[UR4][R8.64+0x4] ;  /* 0x0000040408027981 */ /* 0x000f68000c1e1900 */
[----:B------:R-:W5:Y:S01]  /*0bc0*/  LDG.E R11, desc[UR4][R8.64+0x8] ;  /* 0x00000804080b7981 */ /* 0x000f62000c1e1900 */
[----:B0-----:R-:W-:-:S04]  /*0bd0*/  IMAD.WIDE R12, R13, 0x4, R6 ;  /* 0x000000040d0c7825 */ /* 0x001fc800078e0206 */
[--C-:B--2---:R-:W-:Y:S02]  /*0be0*/  IMAD.WIDE R14, R15, 0x4, R6.reuse ;  /* 0x000000040f0e7825 */ /* 0x104fe400078e0206 */
[----:B------:R-:W5:Y:S02]  /*0bf0*/  LDG.E R12, desc[UR4][R12.64] ;  /* 0x000000040c0c7981 */ /* 0x000f64000c1e1900 */
[--C-:B---3--:R-:W-:Y:S02]  /*0c00*/  IMAD.WIDE R16, R17, 0x4, R6.reuse ;  /* 0x0000000411107825 */ /* 0x108fe400078e0206 */
[----:B------:R-:W2:Y:S02]  /*0c10*/  LDG.E R14, desc[UR4][R14.64] ;  /* 0x000000040e0e7981 */ /* 0x000ea4000c1e1900 */
[----:B----4-:R-:W-:Y:S02]  /*0c20*/  IMAD.WIDE R6, R19, 0x4, R6 ;  /* 0x0000000413067825 */ /* 0x010fe400078e0206 */
[----:B------:R-:W3:Y:S04]  /*0c30*/  LDG.E R16, desc[UR4][R16.64] ;  /* 0x0000000410107981 */ /* 0x000ee8000c1e1900 */
[----:B------:R-:W4:Y:S04]  /*0c40*/  LDG.E R19, desc[UR4][R8.64+0xc] ;  /* 0x00000c0408137981 */ /* 0x000f28000c1e1900 */
[----:B------:R-:W4:Y:S01]  /*0c50*/  LDG.E R6, desc[UR4][R6.64] ;  /* 0x0000000406067981 */ /* 0x000f22000c1e1900 */
[----:B------:R-:W-:Y:S01]  /*0c60*/  IADD3 R3, PT, PT, R3, 0x4, RZ ;  /* 0x0000000403037810 */ /* 0x000fe20007ffe0ff */
[----:B-----5:R-:W-:-:S04]  /*0c70*/  IMAD R5, R5, R12, R22 ;  /* 0x0000000c05057224 */ /* 0x020fc800078e0216 */
[----:B--2---:R-:W-:-:S04]  /*0c80*/  IMAD R2, R2, R14, R5 ;  /* 0x0000000e02027224 */ /* 0x004fc800078e0205 */
[----:B---3--:R-:W-:-:S04]  /*0c90*/  IMAD R2, R11, R16, R2 ;  /* 0x000000100b027224 */ /* 0x008fc800078e0202 */
[----:B----4-:R-:W-:-:S07]  /*0ca0*/  IMAD R22, R19, R6, R2 ;  /* 0x0000000613167224 */ /* 0x010fce00078e0202 */
.L_x_8:
[----:B------:R-:W-:Y:S05]  /*0cb0*/  BSYNC.RECONVERGENT B1 ;  /* 0x0000000000017941 */ /* 0x000fea0003800200 */
.L_x_7:
[----:B------:R-:W-:Y:S05]  /*0cc0*/  @!P1 BRA `(.L_x_1) ;  /* 0x00000000003c9947 */ /* 0x000fea0003800000 */
[----:B------:R-:W0:Y:S01]  /*0cd0*/  LDC.64 R12, c[0x0][0x380] ;  /* 0x0000e000ff0c7b82 */ /* 0x000e220000000a00 */
[----:B------:R-:W-:-:S07]  /*0ce0*/  IADD3 R2, PT, PT, -R4, RZ, RZ ;  /* 0x000000ff04027210 */ /* 0x000fce0007ffe1ff */
[----:B------:R-:W1:Y:S08]  /*0cf0*/  LDC.64 R10, c[0x0][0x390] ;  /* 0x0000e400ff0a7b82 */ /* 0x000e700000000a00 */
[----:B------:R-:W2:Y:S02]  /*0d00*/  LDC.64 R14, c[0x0][0x398] ;  /* 0x0000e600ff0e7b82 */ /* 0x000ea40000000a00 */
.L_x_9:
[----:B-1----:R-:W-:-:S06]  /*0d10*/  IMAD.WIDE R4, R3, 0x4, R10 ;  /* 0x0000000403047825 */ /* 0x002fcc00078e020a */
[----:B------:R-:W2:Y:S01]  /*0d20*/  LDG.E R5, desc[UR4][R4.64] ;  /* 0x0000000404057981 */ /* 0x000ea2000c1e1900 */
[----:B0-----:R-:W-:-:S06]  /*0d30*/  IMAD.WIDE R6, R3, 0x4, R12 ;  /* 0x0000000403067825 */ /* 0x001fcc00078e020c */
[----:B------:R-:W3:Y:S01]  /*0d40*/  LDG.E R7, desc[UR4][R6.64] ;  /* 0x0000000406077981 */ /* 0x000ee2000c1e1900 */
[----:B------:R-:W-:Y:S01]  /*0d50*/  IADD3 R2, PT, PT, R2, 0x1, RZ ;  /* 0x0000000102027810 */ /* 0x000fe20007ffe0ff */
[----:B--2---:R-:W-:-:S06]  /*0d60*/  IMAD.WIDE R8, R5, 0x4, R14 ;  /* 0x0000000405087825 */ /* 0x004fcc00078e020e */
[----:B------:R-:W3:Y:S01]  /*0d70*/  LDG.E R8, desc[UR4][R8.64] ;  /* 0x0000000408087981 */ /* 0x000ee2000c1e1900 */
[----:B------:R-:W-:Y:S02]  /*0d80*/  ISETP.NE.AND P0, PT, R2, RZ, PT ;  /* 0x000000ff0200720c */ /* 0x000fe40003f05270 */
[----:B------:R-:W-:Y:S01]  /*0d90*/  IADD3 R3, PT, PT, R3, 0x1, RZ ;  /* 0x0000000103037810 */ /* 0x000fe20007ffe0ff */
[----:B---3--:R-:W-:-:S10]  /*0da0*/  IMAD R22, R7, R8, R22 ;  /* 0x0000000807167224 */ /* 0x008fd400078e0216 */
[----:B------:R-:W-:Y:S05]  /*0db0*/  @P0 BRA `(.L_x_9) ;  /* 0xfffffffc00d40947 */ /* 0x000fea000383ffff */
.L_x_1:
[----:B------:R-:W-:Y:S05]  /*0dc0*/  BSYNC.RECONVERGENT B0 ;  /* 0x0000000000007941 */ /* 0x000fea0003800200 */
.L_x_0:
[----:B------:R-:W0:Y:S02]  /*0dd0*/  LDC.64 R2, c[0x0][0x3a0] ;  /* 0x0000e800ff027b82 */ /* 0x000e240000000a00 */
[----:B0-----:R-:W-:-:S05]  /*0de0*/  IMAD.WIDE.U32 R2, R0, 0x4, R2 ;  /* 0x0000000400027825 */ /* 0x001fca00078e0002 */
[----:B------:R-:W-:Y:S01]  /*0df0*/  STG.E desc[UR4][R2.64], R22 ;  /* 0x0000001602007986 */ /* 0x000fe2000c101904 */
[----:B------:R-:W-:Y:S05]  /*0e00*/  EXIT ;  /* 0x000000000000794d */ /* 0x000fea0003800000 */
.L_x_10:
[----:B------:R-:W-:-:S00]  /*0e10*/  BRA `(.L_x_10) ;  /* 0xfffffffc00fc7947 */ /* 0x000fc0000383ffff */
[----:B------:R-:W-:-:S00]  /*0e20*/  NOP ;  /* 0x0000000000007918 */ /* 0x000fc00000000000 */
        /* <DEDUP_REMOVED lines=13> */
.L_x_11:


//--------------------- .nv.shared.reserved.0     --------------------------
	.section	.nv.shared.reserved.0,"aw",@nobits
	.weak		__nv_reservedSMEM_offset_0_alias
	.size		__nv_reservedSMEM_offset_0_alias, 0, 64
	.other		__nv_reservedSMEM_offset_0_alias,@"STO_CUDA_RESERVED_SHARED STV_DEFAULT"
__nv_reservedSMEM_offset_0_alias:
	.zero		0
	.zero		64


//--------------------- .nv.constant0._Z8spmv_csrPiS_S_S_S_i --------------------------
	.section	.nv.constant0._Z8spmv_csrPiS_S_S_S_i,"a",@progbits
	.sectionflags	@""
	.align	4
.nv.constant0._Z8spmv_csrPiS_S_S_S_i:
	.zero		940


//--------------------- SYMBOLS --------------------------

	.type		.nv.reservedSmem.offset0,@object
	.size		.nv.reservedSmem.offset0,0x4
